	.headerflags	@"EF_CUDA_TEXMODE_UNIFIED EF_CUDA_64BIT_ADDRESS EF_CUDA_ACCELERATORS EF_CUDA_SM90 EF_CUDA_VIRTUAL_SM(EF_CUDA_SM90)"
	.elftype	@"ET_EXEC"


//--------------------- .nv.info                  --------------------------
	.section	.nv.info,"",@"SHT_CUDA_INFO"
	.align	4


	//----- nvinfo : EIATTR_REGCOUNT
	.align		4
        /*0000*/ 	.byte	0x04, 0x2f
        /*0002*/ 	.short	(.L_3 - .L_2)
	.align		4
.L_2:
        /*0004*/ 	.word	index@(triton_poi_fused__native_batch_norm_legit_no_training_relu_26)
        /*0008*/ 	.word	0x00000016


	//----- nvinfo : EIATTR_MIN_STACK_SIZE
	.align		4
.L_3:
        /*000c*/ 	.byte	0x04, 0x12
        /*000e*/ 	.short	(.L_5 - .L_4)
	.align		4
.L_4:
        /*0010*/ 	.word	index@(triton_poi_fused__native_batch_norm_legit_no_training_relu_26)
        /*0014*/ 	.word	0x00000000


	//----- nvinfo : EIATTR_FRAME_SIZE
	.align		4
.L_5:
        /*0018*/ 	.byte	0x04, 0x11
        /*001a*/ 	.short	(.L_7 - .L_6)
	.align		4
.L_6:
        /*001c*/ 	.word	index@(triton_poi_fused__native_batch_norm_legit_no_training_relu_26)
        /*0020*/ 	.word	0x00000000


	//----- nvinfo : EIATTR_MIN_STACK_SIZE
	.align		4
.L_7:
        /*0024*/ 	.byte	0x04, 0x12
        /*0026*/ 	.short	(.L_9 - .L_8)
	.align		4
.L_8:
        /*0028*/ 	.word	index@(triton_poi_fused__native_batch_norm_legit_no_training_relu_26)
        /*002c*/ 	.word	0x00000000
.L_9:


//--------------------- .nv.info.triton_poi_fused__native_batch_norm_legit_no_training_relu_26 --------------------------
	.section	.nv.info.triton_poi_fused__native_batch_norm_legit_no_training_relu_26,"",@"SHT_CUDA_INFO"
	.sectionflags	@""
	.align	4


	//----- nvinfo : EIATTR_CUDA_API_VERSION
	.align		4
        /*0000*/ 	.byte	0x04, 0x37
        /*0002*/ 	.short	(.L_11 - .L_10)
.L_10:
        /*0004*/ 	.word	0x0000007c


	//----- nvinfo : EIATTR_KPARAM_INFO
	.align		4
.L_11:
        /*0008*/ 	.byte	0x04, 0x17
        /*000a*/ 	.short	(.L_13 - .L_12)
.L_12:
        /*000c*/ 	.word	0x00000000
        /*0010*/ 	.short	0x0006
        /*0012*/ 	.short	0x0030
        /*0014*/ 	.byte	0x00, 0xf0, 0x11, 0x00


	//----- nvinfo : EIATTR_KPARAM_INFO
	.align		4
.L_13:
        /*0018*/ 	.byte	0x04, 0x17
        /*001a*/ 	.short	(.L_15 - .L_14)
.L_14:
        /*001c*/ 	.word	0x00000000
        /*0020*/ 	.short	0x0005
        /*0022*/ 	.short	0x0028
        /*0024*/ 	.byte	0x00, 0xf4, 0x21, 0x00


	//----- nvinfo : EIATTR_KPARAM_INFO
	.align		4
.L_15:
        /*0028*/ 	.byte	0x04, 0x17
        /*002a*/ 	.short	(.L_17 - .L_16)
.L_16:
        /*002c*/ 	.word	0x00000000
        /*0030*/ 	.short	0x0004
        /*0032*/ 	.short	0x0020
        /*0034*/ 	.byte	0x00, 0xf4, 0x21, 0x00


	//----- nvinfo : EIATTR_KPARAM_INFO
	.align		4
.L_17:
        /*0038*/ 	.byte	0x04, 0x17
        /*003a*/ 	.short	(.L_19 - .L_18)
.L_18:
        /*003c*/ 	.word	0x00000000
        /*0040*/ 	.short	0x0003
        /*0042*/ 	.short	0x0018
        /*0044*/ 	.byte	0x00, 0xf4, 0x21, 0x00


	//----- nvinfo : EIATTR_KPARAM_INFO
	.align		4
.L_19:
        /*0048*/ 	.byte	0x04, 0x17
        /*004a*/ 	.short	(.L_21 - .L_20)
.L_20:
        /*004c*/ 	.word	0x00000000
        /*0050*/ 	.short	0x0002
        /*0052*/ 	.short	0x0010
        /*0054*/ 	.byte	0x00, 0xf4, 0x21, 0x00


	//----- nvinfo : EIATTR_KPARAM_INFO
	.align		4
.L_21:
        /*0058*/ 	.byte	0x04, 0x17
        /*005a*/ 	.short	(.L_23 - .L_22)
.L_22:
        /*005c*/ 	.word	0x00000000
        /*0060*/ 	.short	0x0001
        /*0062*/ 	.short	0x0008
        /*0064*/ 	.byte	0x00, 0xf4, 0x21, 0x00


	//----- nvinfo : EIATTR_KPARAM_INFO
	.align		4
.L_23:
        /*0068*/ 	.byte	0x04, 0x17
        /*006a*/ 	.short	(.L_25 - .L_24)
.L_24:
        /*006c*/ 	.word	0x00000000
        /*0070*/ 	.short	0x0000
        /*0072*/ 	.short	0x0000
        /*0074*/ 	.byte	0x00, 0xf4, 0x21, 0x00


	//----- nvinfo : EIATTR_SPARSE_MMA_MASK
	.align		4
.L_25:
        /*0078*/ 	.byte	0x03, 0x50
        /*007a*/ 	.short	0x0000


	//----- nvinfo : EIATTR_MAXREG_COUNT
	.align		4
        /*007c*/ 	.byte	0x03, 0x1b
        /*007e*/ 	.short	0x00ff


	//----- nvinfo : EIATTR_EXIT_INSTR_OFFSETS
	.align		4
        /*0080*/ 	.byte	0x04, 0x1c
        /*0082*/ 	.short	(.L_27 - .L_26)


	//   ....[0]....
.L_26:
        /*0084*/ 	.word	0x00000410


	//   ....[1]....
        /*0088*/ 	.word	0x00000430


	//----- nvinfo : EIATTR_REQNTID
	.align		4
.L_27:
        /*008c*/ 	.byte	0x04, 0x10
        /*008e*/ 	.short	(.L_29 - .L_28)
.L_28:
        /*0090*/ 	.word	0x00000100
        /*0094*/ 	.word	0x00000001
        /*0098*/ 	.word	0x00000001


	//----- nvinfo : EIATTR_CBANK_PARAM_SIZE
	.align		4
.L_29:
        /*009c*/ 	.byte	0x03, 0x19
        /*009e*/ 	.short	0x0034


	//----- nvinfo : EIATTR_PARAM_CBANK
	.align		4
        /*00a0*/ 	.byte	0x04, 0x0a
        /*00a2*/ 	.short	(.L_31 - .L_30)
	.align		4
.L_30:
        /*00a4*/ 	.word	index@(.nv.constant0.triton_poi_fused__native_batch_norm_legit_no_training_relu_26)
        /*00a8*/ 	.short	0x0210
        /*00aa*/ 	.short	0x0034


	//----- nvinfo : EIATTR_SW_WAR
	.align		4
.L_31:
        /*00ac*/ 	.byte	0x04, 0x36
        /*00ae*/ 	.short	(.L_33 - .L_32)
.L_32:
        /*00b0*/ 	.word	0x00000008
.L_33:


//--------------------- .nv.callgraph             --------------------------
	.section	.nv.callgraph,"",@"SHT_CUDA_CALLGRAPH"
	.align	4
	.sectionentsize	8
	.align		4
        /*0000*/ 	.word	0x00000000
	.align		4
        /*0004*/ 	.word	0xffffffff
	.align		4
        /*0008*/ 	.word	0x00000000
	.align		4
        /*000c*/ 	.word	0xfffffffe
	.align		4
        /*0010*/ 	.word	0x00000000
	.align		4
        /*0014*/ 	.word	0xfffffffd
	.align		4
        /*0018*/ 	.word	0x00000000
	.align		4
        /*001c*/ 	.word	0xfffffffc


//--------------------- .nv.constant4             --------------------------
	.section	.nv.constant4,"a",@progbits
	.align	8
	.align		8
.nv.constant4:
        /*0000*/ 	.dword	_$_str
	.align		8
        /*0008*/ 	.dword	_$_str_$_2


//--------------------- .text.triton_poi_fused__native_batch_norm_legit_no_training_relu_26 --------------------------
	.section	.text.triton_poi_fused__native_batch_norm_legit_no_training_relu_26,"ax",@progbits
	.align	128
        .global         triton_poi_fused__native_batch_norm_legit_no_training_relu_26
        .type           triton_poi_fused__native_batch_norm_legit_no_training_relu_26,@function
        .size           triton_poi_fused__native_batch_norm_legit_no_training_relu_26,(.L_x_1 - triton_poi_fused__native_batch_norm_legit_no_training_relu_26)
        .other          triton_poi_fused__native_batch_norm_legit_no_training_relu_26,@"STO_CUDA_ENTRY STV_DEFAULT"
triton_poi_fused__native_batch_norm_legit_no_training_relu_26:
.text.triton_poi_fused__native_batch_norm_legit_no_training_relu_26:
[----:B------:R-:W0:Y:S01]  /*0000*/  LDC R1, c[0x0][0x28] ;  /* 0x00000a00ff017b82 */ /* 0x000e220000000800 */
[----:B------:R-:W1:Y:S07]  /*0010*/  S2R R0, SR_TID.X ;  /* 0x0000000000007919 */ /* 0x000e6e0000002100 */
[----:B------:R-:W2:Y:S01]  /*0020*/  LDC.64 R8, c[0x0][0x220] ;  /* 0x00008800ff087b82 */ /* 0x000ea20000000a00 */
[----:B------:R-:W-:Y:S01]  /*0030*/  ULDC.64 UR4, c[0x0][0x208] ;  /* 0x0000820000047ab9 */ /* 0x000fe20000000a00 */
[----:B------:R-:W3:Y:S06]  /*0040*/  S2R R3, SR_CTAID.X ;  /* 0x0000000000037919 */ /* 0x000eec0000002500 */
[----:B------:R-:W4:Y:S08]  /*0050*/  LDC.64 R12, c[0x0][0x210] ;  /* 0x00008400ff0c7b82 */ /* 0x000f300000000a00 */
[----:B------:R-:W5:Y:S08]  /*0060*/  LDC.64 R14, c[0x0][0x218] ;  /* 0x00008600ff0e7b82 */ /* 0x000f700000000a00 */
[----:B------:R-:W5:Y:S01]  /*0070*/  LDC.64 R16, c[0x0][0x228] ;  /* 0x00008a00ff107b82 */ /* 0x000f620000000a00 */
[----:B-1----:R-:W-:-:S07]  /*0080*/  SHF.L.U32 R0, R0, 0x1, RZ ;  /* 0x0000000100007819 */ /* 0x002fce00000006ff */
[----:B------:R-:W1:Y:S01]  /*0090*/  LDC.64 R18, c[0x0][0x230] ;  /* 0x00008c00ff127b82 */ /* 0x000e620000000a00 */
[----:B------:R-:W-:-:S04]  /*00a0*/  LOP3.LUT R0, R0, 0x1fe, RZ, 0xc0, !PT ;  /* 0x000001fe00007812 */ /* 0x000fc800078ec0ff */
[----:B---3--:R-:W-:-:S04]  /*00b0*/  LEA R0, R3, R0, 0x9 ;  /* 0x0000000003007211 */ /* 0x008fc800078e48ff */
[C---:B------:R-:W-:Y:S01]  /*00c0*/  ISETP.GE.AND P0, PT, R0.reuse, 0xae6c0, PT ;  /* 0x000ae6c00000780c */ /* 0x040fe20003f06270 */
[----:B------:R-:W-:-:S05]  /*00d0*/  IMAD.HI R2, R0, 0x2aaaaaab, RZ ;  /* 0x2aaaaaab00027827 */ /* 0x000fca00078e02ff */
[----:B------:R-:W-:-:S04]  /*00e0*/  SHF.R.U32.HI R3, RZ, 0x1f, R2 ;  /* 0x0000001fff037819 */ /* 0x000fc80000011602 */
[----:B------:R-:W-:-:S05]  /*00f0*/  LEA.HI R3, R2, R3, RZ, 0x1d ;  /* 0x0000000302037211 */ /* 0x000fca00078fe8ff */
[----:B------:R-:W-:Y:S01]  /*0100*/  IMAD R11, R3, -0x30, R0 ;  /* 0xffffffd0030b7824 */ /* 0x000fe200078e0200 */
[----:B------:R-:W-:-:S03]  /*0110*/  CS2R R2, SRZ ;  /* 0x0000000000027805 */ /* 0x000fc6000001ff00 */
[----:B--2---:R-:W-:-:S05]  /*0120*/  IMAD.WIDE R8, R11, 0x4, R8 ;  /* 0x000000040b087825 */ /* 0x004fca00078e0208 */
[----:B------:R2:W3:Y:S01]  /*0130*/  @!P0 LDG.E.EL.64 R2, desc[UR4][R8.64] ;  /* 0x0000000408028981 */ /* 0x0004e2000c2e1b00 */
[----:B------:R-:W-:Y:S02]  /*0140*/  CS2R R4, SRZ ;  /* 0x0000000000047805 */ /* 0x000fe4000001ff00 */
[----:B------:R-:W-:Y:S01]  /*0150*/  CS2R R6, SRZ ;  /* 0x0000000000067805 */ /* 0x000fe2000001ff00 */
[----:B----4-:R-:W-:-:S04]  /*0160*/  IMAD.WIDE R12, R0, 0x4, R12 ;  /* 0x00000004000c7825 */ /* 0x010fc800078e020c */
[C---:B-----5:R-:W-:Y:S01]  /*0170*/  IMAD.WIDE R14, R11.reuse, 0x4, R14 ;  /* 0x000000040b0e7825 */ /* 0x060fe200078e020e */
[----:B------:R-:W4:Y:S01]  /*0180*/  @!P0 LDG.E.64 R4, desc[UR4][R12.64] ;  /* 0x000000040c048981 */ /* 0x000f22000c1e1b00 */
[----:B--2---:R-:W-:Y:S02]  /*0190*/  CS2R R8, SRZ ;  /* 0x0000000000087805 */ /* 0x004fe4000001ff00 */
[C---:B0-----:R-:W-:Y:S01]  /*01a0*/  IMAD.WIDE R16, R11.reuse, 0x4, R16 ;  /* 0x000000040b107825 */ /* 0x041fe200078e0210 */
[----:B------:R0:W4:Y:S03]  /*01b0*/  @!P0 LDG.E.EL.64 R6, desc[UR4][R14.64] ;  /* 0x000000040e068981 */ /* 0x000126000c2e1b00 */
[----:B-1----:R-:W-:Y:S01]  /*01c0*/  IMAD.WIDE R18, R11, 0x4, R18 ;  /* 0x000000040b127825 */ /* 0x002fe200078e0212 */
[----:B------:R-:W-:-:S04]  /*01d0*/  CS2R R10, SRZ ;  /* 0x00000000000a7805 */ /* 0x000fc8000001ff00 */
[----:B------:R-:W2:Y:S04]  /*01e0*/  @!P0 LDG.E.EL.64 R8, desc[UR4][R18.64] ;  /* 0x0000000412088981 */ /* 0x000ea8000c2e1b00 */
[----:B------:R-:W2:Y:S01]  /*01f0*/  @!P0 LDG.E.EL.64 R10, desc[UR4][R16.64] ;  /* 0x00000004100a8981 */ /* 0x000ea2000c2e1b00 */
[----:B0-----:R-:W-:Y:S01]  /*0200*/  HFMA2.MMA R14, -RZ, RZ, 1.625, 0 ;  /* 0x3e800000ff0e7435 */ /* 0x001fe200000001ff */
[----:B---3--:R-:W-:Y:S01]  /*0210*/  FADD R2, R2, 0.0010000000474974513054 ;  /* 0x3a83126f02027421 */ /* 0x008fe20000000000 */
[----:B------:R-:W-:-:S03]  /*0220*/  FADD R3, R3, 0.0010000000474974513054 ;  /* 0x3a83126f03037421 */ /* 0x000fc60000000000 */
[----:B------:R-:W0:Y:S08]  /*0230*/  MUFU.SQRT R12, R2 ;  /* 0x00000002000c7308 */ /* 0x000e300000002000 */
[----:B------:R1:W3:Y:S01]  /*0240*/  MUFU.SQRT R13, R3 ;  /* 0x00000003000d7308 */ /* 0x0002e20000002000 */
[C---:B0-----:R-:W-:Y:S02]  /*0250*/  FSETP.GT.AND P1, PT, R12.reuse, 8.50705917302346158658e+37, PT ;  /* 0x7e8000000c00780b */ /* 0x041fe40003f24000 */
[----:B------:R-:W-:Y:S01]  /*0260*/  FSETP.GEU.AND P3, PT, R12, 1.175494350822287508e-38, PT ;  /* 0x008000000c00780b */ /* 0x000fe20003f6e000 */
[----:B-1----:R-:W0:Y:S01]  /*0270*/  LDC.64 R2, c[0x0][0x238] ;  /* 0x00008e00ff027b82 */ /* 0x002e220000000a00 */
[----:B---3--:R-:W-:-:S02]  /*0280*/  FSETP.GT.AND P2, PT, R13, 8.50705917302346158658e+37, PT ;  /* 0x7e8000000d00780b */ /* 0x008fc40003f44000 */
[----:B------:R-:W-:-:S07]  /*0290*/  FSETP.GEU.AND P4, PT, R13, 1.175494350822287508e-38, PT ;  /* 0x008000000d00780b */ /* 0x000fce0003f8e000 */
[----:B------:R-:W-:-:S04]  /*02a0*/  @P1 FMUL R12, R12, 0.25 ;  /* 0x3e8000000c0c1820 */ /* 0x000fc80000400000 */
[----:B------:R-:W-:Y:S01]  /*02b0*/  @!P3 FMUL R12, R12, 16777216 ;  /* 0x4b8000000c0cb820 */ /* 0x000fe20000400000 */
[----:B------:R-:W-:-:S04]  /*02c0*/  @P2 FMUL R13, R13, 0.25 ;  /* 0x3e8000000d0d2820 */ /* 0x000fc80000400000 */
[----:B------:R-:W-:Y:S01]  /*02d0*/  @!P4 FMUL R13, R13, 16777216 ;  /* 0x4b8000000d0dc820 */ /* 0x000fe20000400000 */
[----:B------:R-:W1:Y:S01]  /*02e0*/  MUFU.RCP R12, R12 ;  /* 0x0000000c000c7308 */ /* 0x000e620000001000 */
[----:B------:R-:W-:-:S07]  /*02f0*/  FSEL R15, R14, 1, P1 ;  /* 0x3f8000000e0f7808 */ /* 0x000fce0000800000 */
[----:B------:R-:W3:Y:S01]  /*0300*/  MUFU.RCP R13, R13 ;  /* 0x0000000d000d7308 */ /* 0x000ee20000001000 */
[----:B------:R-:W-:Y:S01]  /*0310*/  FSEL R14, R14, 1, P2 ;  /* 0x3f8000000e0e7808 */ /* 0x000fe20001000000 */
[----:B------:R-:W-:-:S04]  /*0320*/  @!P3 FMUL R15, R15, 16777216 ;  /* 0x4b8000000f0fb820 */ /* 0x000fc80000400000 */
[----:B------:R-:W-:Y:S01]  /*0330*/  @!P4 FMUL R14, R14, 16777216 ;  /* 0x4b8000000e0ec820 */ /* 0x000fe20000400000 */
[----:B----4-:R-:W-:Y:S01]  /*0340*/  FADD R5, -R7, R5 ;  /* 0x0000000507057221 */ /* 0x010fe20000000100 */
[----:B------:R-:W-:Y:S01]  /*0350*/  FADD R4, -R6, R4 ;  /* 0x0000000406047221 */ /* 0x000fe20000000100 */
[----:B-1----:R-:W-:Y:S01]  /*0360*/  FMUL R15, R12, R15 ;  /* 0x0000000f0c0f7220 */ /* 0x002fe20000400000 */
[----:B---3--:R-:W-:-:S03]  /*0370*/  FMUL R14, R13, R14 ;  /* 0x0000000e0d0e7220 */ /* 0x008fc60000400000 */
[----:B------:R-:W-:Y:S01]  /*0380*/  FMUL R15, R4, R15 ;  /* 0x0000000f040f7220 */ /* 0x000fe20000400000 */
[----:B------:R-:W-:-:S03]  /*0390*/  FMUL R14, R5, R14 ;  /* 0x0000000e050e7220 */ /* 0x000fc60000400000 */
[----:B--2---:R-:W-:Y:S01]  /*03a0*/  FFMA R8, R15, R10, R8 ;  /* 0x0000000a0f087223 */ /* 0x004fe20000000008 */
[----:B------:R-:W-:-:S04]  /*03b0*/  FFMA R9, R14, R11, R9 ;  /* 0x0000000b0e097223 */ /* 0x000fc80000000009 */
[----:B------:R-:W-:Y:S02]  /*03c0*/  FSETP.GEU.AND P1, PT, R8, RZ, PT ;  /* 0x000000ff0800720b */ /* 0x000fe40003f2e000 */
[C---:B------:R-:W-:Y:S01]  /*03d0*/  FSETP.GEU.AND P2, PT, R9.reuse, RZ, PT ;  /* 0x000000ff0900720b */ /* 0x040fe20003f4e000 */
[----:B0-----:R-:W-:Y:S01]  /*03e0*/  IMAD.WIDE R2, R0, 0x4, R2 ;  /* 0x0000000400027825 */ /* 0x001fe200078e0202 */
[----:B------:R-:W-:Y:S02]  /*03f0*/  FSEL R8, R8, RZ, P1 ;  /* 0x000000ff08087208 */ /* 0x000fe40000800000 */
[----:B------:R-:W-:Y:S01]  /*0400*/  FSEL R9, R9, RZ, P2 ;  /* 0x000000ff09097208 */ /* 0x000fe20001000000 */
[----:B------:R-:W-:Y:S08]  /*0410*/  @P0 EXIT ;  /* 0x000000000000094d */ /* 0x000ff00003800000 */
[----:B------:R-:W-:Y:S01]  /*0420*/  STG.E.64 desc[UR4][R2.64], R8 ;  /* 0x0000000802007986 */ /* 0x000fe2000c101b04 */
[----:B------:R-:W-:Y:S05]  /*0430*/  EXIT ;  /* 0x000000000000794d */ /* 0x000fea0003800000 */
.L_x_0:
[----:B------:R-:W-:-:S00]  /*0440*/  BRA `(.L_x_0) ;  /* 0xfffffffc00fc7947 */ /* 0x000fc0000383ffff */
[----:B------:R-:W-:-:S00]  /*0450*/  NOP ;  /* 0x0000000000007918 */ /* 0x000fc00000000000 */
        /* <DEDUP_REMOVED lines=10> */
.L_x_1:


//--------------------- .nv.global.init           --------------------------
	.section	.nv.global.init,"aw",@progbits
.nv.global.init:
	.type		_$_str,@object
	.size		_$_str,(_$_str_$_2 - _$_str)
_$_str:
        /*0000*/ 	.byte	0x5f, 0x5f, 0x43, 0x55, 0x44, 0x41, 0x5f, 0x46, 0x54, 0x5a, 0x00
	.type		_$_str_$_2,@object
	.size		_$_str_$_2,(.L_1 - _$_str_$_2)
_$_str_$_2:
        /*000b*/ 	.byte	0x5f, 0x5f, 0x43, 0x55, 0x44, 0x41, 0x5f, 0x50, 0x52, 0x45, 0x43, 0x5f, 0x53, 0x51, 0x52, 0x54
        /*001b*/ 	.byte	0x00
.L_1:


//--------------------- .nv.constant0.triton_poi_fused__native_batch_norm_legit_no_training_relu_26 --------------------------
	.section	.nv.constant0.triton_poi_fused__native_batch_norm_legit_no_training_relu_26,"a",@progbits
	.sectionflags	@""
	.align	4
.nv.constant0.triton_poi_fused__native_batch_norm_legit_no_training_relu_26:
	.zero		580
